	.headerflags	@"EF_CUDA_TEXMODE_UNIFIED EF_CUDA_64BIT_ADDRESS EF_CUDA_ACCELERATORS EF_CUDA_SM90 EF_CUDA_VIRTUAL_SM(EF_CUDA_SM90)"
	.elftype	@"ET_EXEC"


//--------------------- .nv.info                  --------------------------
	.section	.nv.info,"",@"SHT_CUDA_INFO"
	.align	4


	//----- nvinfo : EIATTR_REGCOUNT
	.align		4
        /*0000*/ 	.byte	0x04, 0x2f
        /*0002*/ 	.short	(.L_3 - .L_2)
	.align		4
.L_2:
        /*0004*/ 	.word	index@(triton_poi_fused__native_batch_norm_legit_no_training_relu_4)
        /*0008*/ 	.word	0x00000016


	//----- nvinfo : EIATTR_MIN_STACK_SIZE
	.align		4
.L_3:
        /*000c*/ 	.byte	0x04, 0x12
        /*000e*/ 	.short	(.L_5 - .L_4)
	.align		4
.L_4:
        /*0010*/ 	.word	index@(triton_poi_fused__native_batch_norm_legit_no_training_relu_4)
        /*0014*/ 	.word	0x00000000


	//----- nvinfo : EIATTR_FRAME_SIZE
	.align		4
.L_5:
        /*0018*/ 	.byte	0x04, 0x11
        /*001a*/ 	.short	(.L_7 - .L_6)
	.align		4
.L_6:
        /*001c*/ 	.word	index@(triton_poi_fused__native_batch_norm_legit_no_training_relu_4)
        /*0020*/ 	.word	0x00000000


	//----- nvinfo : EIATTR_MIN_STACK_SIZE
	.align		4
.L_7:
        /*0024*/ 	.byte	0x04, 0x12
        /*0026*/ 	.short	(.L_9 - .L_8)
	.align		4
.L_8:
        /*0028*/ 	.word	index@(triton_poi_fused__native_batch_norm_legit_no_training_relu_4)
        /*002c*/ 	.word	0x00000000
.L_9:


//--------------------- .nv.info.triton_poi_fused__native_batch_norm_legit_no_training_relu_4 --------------------------
	.section	.nv.info.triton_poi_fused__native_batch_norm_legit_no_training_relu_4,"",@"SHT_CUDA_INFO"
	.sectionflags	@""
	.align	4


	//----- nvinfo : EIATTR_CUDA_API_VERSION
	.align		4
        /*0000*/ 	.byte	0x04, 0x37
        /*0002*/ 	.short	(.L_11 - .L_10)
.L_10:
        /*0004*/ 	.word	0x0000007c


	//----- nvinfo : EIATTR_KPARAM_INFO
	.align		4
.L_11:
        /*0008*/ 	.byte	0x04, 0x17
        /*000a*/ 	.short	(.L_13 - .L_12)
.L_12:
        /*000c*/ 	.word	0x00000000
        /*0010*/ 	.short	0x0006
        /*0012*/ 	.short	0x0030
        /*0014*/ 	.byte	0x00, 0xf0, 0x11, 0x00


	//----- nvinfo : EIATTR_KPARAM_INFO
	.align		4
.L_13:
        /*0018*/ 	.byte	0x04, 0x17
        /*001a*/ 	.short	(.L_15 - .L_14)
.L_14:
        /*001c*/ 	.word	0x00000000
        /*0020*/ 	.short	0x0005
        /*0022*/ 	.short	0x0028
        /*0024*/ 	.byte	0x00, 0xf4, 0x21, 0x00


	//----- nvinfo : EIATTR_KPARAM_INFO
	.align		4
.L_15:
        /*0028*/ 	.byte	0x04, 0x17
        /*002a*/ 	.short	(.L_17 - .L_16)
.L_16:
        /*002c*/ 	.word	0x00000000
        /*0030*/ 	.short	0x0004
        /*0032*/ 	.short	0x0020
        /*0034*/ 	.byte	0x00, 0xf4, 0x21, 0x00


	//----- nvinfo : EIATTR_KPARAM_INFO
	.align		4
.L_17:
        /*0038*/ 	.byte	0x04, 0x17
        /*003a*/ 	.short	(.L_19 - .L_18)
.L_18:
        /*003c*/ 	.word	0x00000000
        /*0040*/ 	.short	0x0003
        /*0042*/ 	.short	0x0018
        /*0044*/ 	.byte	0x00, 0xf4, 0x21, 0x00


	//----- nvinfo : EIATTR_KPARAM_INFO
	.align		4
.L_19:
        /*0048*/ 	.byte	0x04, 0x17
        /*004a*/ 	.short	(.L_21 - .L_20)
.L_20:
        /*004c*/ 	.word	0x00000000
        /*0050*/ 	.short	0x0002
        /*0052*/ 	.short	0x0010
        /*0054*/ 	.byte	0x00, 0xf4, 0x21, 0x00


	//----- nvinfo : EIATTR_KPARAM_INFO
	.align		4
.L_21:
        /*0058*/ 	.byte	0x04, 0x17
        /*005a*/ 	.short	(.L_23 - .L_22)
.L_22:
        /*005c*/ 	.word	0x00000000
        /*0060*/ 	.short	0x0001
        /*0062*/ 	.short	0x0008
        /*0064*/ 	.byte	0x00, 0xf4, 0x21, 0x00


	//----- nvinfo : EIATTR_KPARAM_INFO
	.align		4
.L_23:
        /*0068*/ 	.byte	0x04, 0x17
        /*006a*/ 	.short	(.L_25 - .L_24)
.L_24:
        /*006c*/ 	.word	0x00000000
        /*0070*/ 	.short	0x0000
        /*0072*/ 	.short	0x0000
        /*0074*/ 	.byte	0x00, 0xf4, 0x21, 0x00


	//----- nvinfo : EIATTR_SPARSE_MMA_MASK
	.align		4
.L_25:
        /*0078*/ 	.byte	0x03, 0x50
        /*007a*/ 	.short	0x0000


	//----- nvinfo : EIATTR_MAXREG_COUNT
	.align		4
        /*007c*/ 	.byte	0x03, 0x1b
        /*007e*/ 	.short	0x00ff


	//----- nvinfo : EIATTR_EXIT_INSTR_OFFSETS
	.align		4
        /*0080*/ 	.byte	0x04, 0x1c
        /*0082*/ 	.short	(.L_27 - .L_26)


	//   ....[0]....
.L_26:
        /*0084*/ 	.word	0x00000420


	//   ....[1]....
        /*0088*/ 	.word	0x00000440


	//----- nvinfo : EIATTR_REQNTID
	.align		4
.L_27:
        /*008c*/ 	.byte	0x04, 0x10
        /*008e*/ 	.short	(.L_29 - .L_28)
.L_28:
        /*0090*/ 	.word	0x00000100
        /*0094*/ 	.word	0x00000001
        /*0098*/ 	.word	0x00000001


	//----- nvinfo : EIATTR_CBANK_PARAM_SIZE
	.align		4
.L_29:
        /*009c*/ 	.byte	0x03, 0x19
        /*009e*/ 	.short	0x0034


	//----- nvinfo : EIATTR_PARAM_CBANK
	.align		4
        /*00a0*/ 	.byte	0x04, 0x0a
        /*00a2*/ 	.short	(.L_31 - .L_30)
	.align		4
.L_30:
        /*00a4*/ 	.word	index@(.nv.constant0.triton_poi_fused__native_batch_norm_legit_no_training_relu_4)
        /*00a8*/ 	.short	0x0210
        /*00aa*/ 	.short	0x0034


	//----- nvinfo : EIATTR_SW_WAR
	.align		4
.L_31:
        /*00ac*/ 	.byte	0x04, 0x36
        /*00ae*/ 	.short	(.L_33 - .L_32)
.L_32:
        /*00b0*/ 	.word	0x00000008
.L_33:


//--------------------- .nv.callgraph             --------------------------
	.section	.nv.callgraph,"",@"SHT_CUDA_CALLGRAPH"
	.align	4
	.sectionentsize	8
	.align		4
        /*0000*/ 	.word	0x00000000
	.align		4
        /*0004*/ 	.word	0xffffffff
	.align		4
        /*0008*/ 	.word	0x00000000
	.align		4
        /*000c*/ 	.word	0xfffffffe
	.align		4
        /*0010*/ 	.word	0x00000000
	.align		4
        /*0014*/ 	.word	0xfffffffd
	.align		4
        /*0018*/ 	.word	0x00000000
	.align		4
        /*001c*/ 	.word	0xfffffffc


//--------------------- .nv.constant4             --------------------------
	.section	.nv.constant4,"a",@progbits
	.align	8
	.align		8
.nv.constant4:
        /*0000*/ 	.dword	_$_str
	.align		8
        /*0008*/ 	.dword	_$_str_$_2


//--------------------- .text.triton_poi_fused__native_batch_norm_legit_no_training_relu_4 --------------------------
	.section	.text.triton_poi_fused__native_batch_norm_legit_no_training_relu_4,"ax",@progbits
	.align	128
        .global         triton_poi_fused__native_batch_norm_legit_no_training_relu_4
        .type           triton_poi_fused__native_batch_norm_legit_no_training_relu_4,@function
        .size           triton_poi_fused__native_batch_norm_legit_no_training_relu_4,(.L_x_1 - triton_poi_fused__native_batch_norm_legit_no_training_relu_4)
        .other          triton_poi_fused__native_batch_norm_legit_no_training_relu_4,@"STO_CUDA_ENTRY STV_DEFAULT"
triton_poi_fused__native_batch_norm_legit_no_training_relu_4:
.text.triton_poi_fused__native_batch_norm_legit_no_training_relu_4:
[----:B------:R-:W0:Y:S01]  /*0000*/  LDC R1, c[0x0][0x28] ;  /* 0x00000a00ff017b82 */ /* 0x000e220000000800 */
[----:B------:R-:W1:Y:S07]  /*0010*/  S2R R0, SR_TID.X ;  /* 0x0000000000007919 */ /* 0x000e6e0000002100 */
[----:B------:R-:W2:Y:S01]  /*0020*/  LDC.64 R8, c[0x0][0x220] ;  /* 0x00008800ff087b82 */ /* 0x000ea20000000a00 */
[----:B------:R-:W-:Y:S01]  /*0030*/  ULDC.64 UR4, c[0x0][0x208] ;  /* 0x0000820000047ab9 */ /* 0x000fe20000000a00 */
[----:B------:R-:W3:Y:S06]  /*0040*/  S2R R5, SR_CTAID.X ;  /* 0x0000000000057919 */ /* 0x000eec0000002500 */
[----:B------:R-:W4:Y:S08]  /*0050*/  LDC.64 R12, c[0x0][0x210] ;  /* 0x00008400ff0c7b82 */ /* 0x000f300000000a00 */
[----:B------:R-:W5:Y:S08]  /*0060*/  LDC.64 R14, c[0x0][0x218] ;  /* 0x00008600ff0e7b82 */ /* 0x000f700000000a00 */
[----:B------:R-:W5:Y:S01]  /*0070*/  LDC.64 R16, c[0x0][0x228] ;  /* 0x00008a00ff107b82 */ /* 0x000f620000000a00 */
[----:B-1----:R-:W-:-:S07]  /*0080*/  SHF.L.U32 R0, R0, 0x1, RZ ;  /* 0x0000000100007819 */ /* 0x002fce00000006ff */
[----:B------:R-:W1:Y:S01]  /*0090*/  LDC.64 R18, c[0x0][0x230] ;  /* 0x00008c00ff127b82 */ /* 0x000e620000000a00 */
[----:B---3--:R-:W-:Y:S02]  /*00a0*/  SHF.R.S32.HI R3, RZ, 0x16, R5 ;  /* 0x00000016ff037819 */ /* 0x008fe40000011405 */
[----:B------:R-:W-:Y:S02]  /*00b0*/  LOP3.LUT R0, R0, 0x1fe, RZ, 0xc0, !PT ;  /* 0x000001fe00007812 */ /* 0x000fe400078ec0ff */
[----:B------:R-:W-:Y:S02]  /*00c0*/  SGXT R3, R3, 0x1 ;  /* 0x000000010303781a */ /* 0x000fe40000000200 */
[----:B------:R-:W-:-:S04]  /*00d0*/  LEA R0, R5, R0, 0x9 ;  /* 0x0000000005007211 */ /* 0x000fc800078e48ff */
[----:B------:R-:W-:Y:S02]  /*00e0*/  LEA.HI R3, R3, R0, RZ, 0x6 ;  /* 0x0000000003037211 */ /* 0x000fe400078f30ff */
[----:B------:R-:W-:Y:S02]  /*00f0*/  ISETP.GE.AND P0, PT, R0, 0xe8900, PT ;  /* 0x000e89000000780c */ /* 0x000fe40003f06270 */
[----:B------:R-:W-:-:S04]  /*0100*/  LOP3.LUT R3, R3, 0xffffffc0, RZ, 0xc0, !PT ;  /* 0xffffffc003037812 */ /* 0x000fc800078ec0ff */
[----:B------:R-:W-:Y:S02]  /*0110*/  IADD3 R11, R0, -R3, RZ ;  /* 0x80000003000b7210 */ /* 0x000fe40007ffe0ff */
[----:B------:R-:W-:-:S03]  /*0120*/  CS2R R2, SRZ ;  /* 0x0000000000027805 */ /* 0x000fc6000001ff00 */
[----:B--2---:R-:W-:-:S05]  /*0130*/  IMAD.WIDE R8, R11, 0x4, R8 ;  /* 0x000000040b087825 */ /* 0x004fca00078e0208 */
[----:B------:R2:W3:Y:S01]  /*0140*/  @!P0 LDG.E.EL.64 R2, desc[UR4][R8.64] ;  /* 0x0000000408028981 */ /* 0x0004e2000c2e1b00 */
[----:B------:R-:W-:Y:S02]  /*0150*/  CS2R R4, SRZ ;  /* 0x0000000000047805 */ /* 0x000fe4000001ff00 */
[----:B------:R-:W-:Y:S01]  /*0160*/  CS2R R6, SRZ ;  /* 0x0000000000067805 */ /* 0x000fe2000001ff00 */
[----:B----4-:R-:W-:-:S04]  /*0170*/  IMAD.WIDE R12, R0, 0x4, R12 ;  /* 0x00000004000c7825 */ /* 0x010fc800078e020c */
[C---:B-----5:R-:W-:Y:S01]  /*0180*/  IMAD.WIDE R14, R11.reuse, 0x4, R14 ;  /* 0x000000040b0e7825 */ /* 0x060fe200078e020e */
[----:B------:R-:W4:Y:S01]  /*0190*/  @!P0 LDG.E.64 R4, desc[UR4][R12.64] ;  /* 0x000000040c048981 */ /* 0x000f22000c1e1b00 */
[----:B--2---:R-:W-:Y:S02]  /*01a0*/  CS2R R8, SRZ ;  /* 0x0000000000087805 */ /* 0x004fe4000001ff00 */
[C---:B0-----:R-:W-:Y:S01]  /*01b0*/  IMAD.WIDE R16, R11.reuse, 0x4, R16 ;  /* 0x000000040b107825 */ /* 0x041fe200078e0210 */
[----:B------:R0:W4:Y:S03]  /*01c0*/  @!P0 LDG.E.EL.64 R6, desc[UR4][R14.64] ;  /* 0x000000040e068981 */ /* 0x000126000c2e1b00 */
[----:B-1----:R-:W-:Y:S01]  /*01d0*/  IMAD.WIDE R18, R11, 0x4, R18 ;  /* 0x000000040b127825 */ /* 0x002fe200078e0212 */
[----:B------:R-:W-:-:S04]  /*01e0*/  CS2R R10, SRZ ;  /* 0x00000000000a7805 */ /* 0x000fc8000001ff00 */
[----:B------:R-:W2:Y:S04]  /*01f0*/  @!P0 LDG.E.EL.64 R8, desc[UR4][R18.64] ;  /* 0x0000000412088981 */ /* 0x000ea8000c2e1b00 */
[----:B------:R-:W2:Y:S01]  /*0200*/  @!P0 LDG.E.EL.64 R10, desc[UR4][R16.64] ;  /* 0x00000004100a8981 */ /* 0x000ea2000c2e1b00 */
[----:B0-----:R-:W-:Y:S01]  /*0210*/  HFMA2.MMA R14, -RZ, RZ, 1.625, 0 ;  /* 0x3e800000ff0e7435 */ /* 0x001fe200000001ff */
[----:B---3--:R-:W-:Y:S01]  /*0220*/  FADD R2, R2, 9.9999997473787516356e-06 ;  /* 0x3727c5ac02027421 */ /* 0x008fe20000000000 */
[----:B------:R-:W-:-:S03]  /*0230*/  FADD R3, R3, 9.9999997473787516356e-06 ;  /* 0x3727c5ac03037421 */ /* 0x000fc60000000000 */
[----:B------:R-:W0:Y:S08]  /*0240*/  MUFU.SQRT R12, R2 ;  /* 0x00000002000c7308 */ /* 0x000e300000002000 */
[----:B------:R1:W3:Y:S01]  /*0250*/  MUFU.SQRT R13, R3 ;  /* 0x00000003000d7308 */ /* 0x0002e20000002000 */
[C---:B0-----:R-:W-:Y:S02]  /*0260*/  FSETP.GT.AND P1, PT, R12.reuse, 8.50705917302346158658e+37, PT ;  /* 0x7e8000000c00780b */ /* 0x041fe40003f24000 */
[----:B------:R-:W-:Y:S01]  /*0270*/  FSETP.GEU.AND P3, PT, R12, 1.175494350822287508e-38, PT ;  /* 0x008000000c00780b */ /* 0x000fe20003f6e000 */
[----:B-1----:R-:W0:Y:S01]  /*0280*/  LDC.64 R2, c[0x0][0x238] ;  /* 0x00008e00ff027b82 */ /* 0x002e220000000a00 */
[----:B---3--:R-:W-:-:S02]  /*0290*/  FSETP.GT.AND P2, PT, R13, 8.50705917302346158658e+37, PT ;  /* 0x7e8000000d00780b */ /* 0x008fc40003f44000 */
[----:B------:R-:W-:-:S07]  /*02a0*/  FSETP.GEU.AND P4, PT, R13, 1.175494350822287508e-38, PT ;  /* 0x008000000d00780b */ /* 0x000fce0003f8e000 */
[----:B------:R-:W-:-:S04]  /*02b0*/  @P1 FMUL R12, R12, 0.25 ;  /* 0x3e8000000c0c1820 */ /* 0x000fc80000400000 */
[----:B------:R-:W-:Y:S01]  /*02c0*/  @!P3 FMUL R12, R12, 16777216 ;  /* 0x4b8000000c0cb820 */ /* 0x000fe20000400000 */
[----:B------:R-:W-:-:S04]  /*02d0*/  @P2 FMUL R13, R13, 0.25 ;  /* 0x3e8000000d0d2820 */ /* 0x000fc80000400000 */
[----:B------:R-:W-:Y:S01]  /*02e0*/  @!P4 FMUL R13, R13, 16777216 ;  /* 0x4b8000000d0dc820 */ /* 0x000fe20000400000 */
[----:B------:R-:W1:Y:S01]  /*02f0*/  MUFU.RCP R12, R12 ;  /* 0x0000000c000c7308 */ /* 0x000e620000001000 */
[----:B------:R-:W-:-:S07]  /*0300*/  FSEL R15, R14, 1, P1 ;  /* 0x3f8000000e0f7808 */ /* 0x000fce0000800000 */
[----:B------:R-:W3:Y:S01]  /*0310*/  MUFU.RCP R13, R13 ;  /* 0x0000000d000d7308 */ /* 0x000ee20000001000 */
[----:B------:R-:W-:Y:S01]  /*0320*/  FSEL R14, R14, 1, P2 ;  /* 0x3f8000000e0e7808 */ /* 0x000fe20001000000 */
[----:B------:R-:W-:-:S04]  /*0330*/  @!P3 FMUL R15, R15, 16777216 ;  /* 0x4b8000000f0fb820 */ /* 0x000fc80000400000 */
[----:B------:R-:W-:Y:S01]  /*0340*/  @!P4 FMUL R14, R14, 16777216 ;  /* 0x4b8000000e0ec820 */ /* 0x000fe20000400000 */
[----:B----4-:R-:W-:Y:S01]  /*0350*/  FADD R5, -R7, R5 ;  /* 0x0000000507057221 */ /* 0x010fe20000000100 */
[----:B------:R-:W-:Y:S01]  /*0360*/  FADD R4, -R6, R4 ;  /* 0x0000000406047221 */ /* 0x000fe20000000100 */
[----:B-1----:R-:W-:Y:S01]  /*0370*/  FMUL R15, R12, R15 ;  /* 0x0000000f0c0f7220 */ /* 0x002fe20000400000 */
[----:B---3--:R-:W-:-:S03]  /*0380*/  FMUL R14, R13, R14 ;  /* 0x0000000e0d0e7220 */ /* 0x008fc60000400000 */
[----:B------:R-:W-:Y:S01]  /*0390*/  FMUL R15, R4, R15 ;  /* 0x0000000f040f7220 */ /* 0x000fe20000400000 */
[----:B------:R-:W-:-:S03]  /*03a0*/  FMUL R14, R5, R14 ;  /* 0x0000000e050e7220 */ /* 0x000fc60000400000 */
[----:B--2---:R-:W-:Y:S01]  /*03b0*/  FFMA R8, R15, R10, R8 ;  /* 0x0000000a0f087223 */ /* 0x004fe20000000008 */
[----:B------:R-:W-:-:S04]  /*03c0*/  FFMA R9, R14, R11, R9 ;  /* 0x0000000b0e097223 */ /* 0x000fc80000000009 */
[----:B------:R-:W-:Y:S02]  /*03d0*/  FSETP.GEU.AND P1, PT, R8, RZ, PT ;  /* 0x000000ff0800720b */ /* 0x000fe40003f2e000 */
[C---:B------:R-:W-:Y:S01]  /*03e0*/  FSETP.GEU.AND P2, PT, R9.reuse, RZ, PT ;  /* 0x000000ff0900720b */ /* 0x040fe20003f4e000 */
[----:B0-----:R-:W-:Y:S01]  /*03f0*/  IMAD.WIDE R2, R0, 0x4, R2 ;  /* 0x0000000400027825 */ /* 0x001fe200078e0202 */
[----:B------:R-:W-:Y:S02]  /*0400*/  FSEL R8, R8, RZ, P1 ;  /* 0x000000ff08087208 */ /* 0x000fe40000800000 */
[----:B------:R-:W-:Y:S01]  /*0410*/  FSEL R9, R9, RZ, P2 ;  /* 0x000000ff09097208 */ /* 0x000fe20001000000 */
[----:B------:R-:W-:Y:S08]  /*0420*/  @P0 EXIT ;  /* 0x000000000000094d */ /* 0x000ff00003800000 */
[----:B------:R-:W-:Y:S01]  /*0430*/  STG.E.64 desc[UR4][R2.64], R8 ;  /* 0x0000000802007986 */ /* 0x000fe2000c101b04 */
[----:B------:R-:W-:Y:S05]  /*0440*/  EXIT ;  /* 0x000000000000794d */ /* 0x000fea0003800000 */
.L_x_0:
[----:B------:R-:W-:-:S00]  /*0450*/  BRA `(.L_x_0) ;  /* 0xfffffffc00fc7947 */ /* 0x000fc0000383ffff */
[----:B------:R-:W-:-:S00]  /*0460*/  NOP ;  /* 0x0000000000007918 */ /* 0x000fc00000000000 */
        /* <DEDUP_REMOVED lines=9> */
.L_x_1:


//--------------------- .nv.global.init           --------------------------
	.section	.nv.global.init,"aw",@progbits
.nv.global.init:
	.type		_$_str,@object
	.size		_$_str,(_$_str_$_2 - _$_str)
_$_str:
        /*0000*/ 	.byte	0x5f, 0x5f, 0x43, 0x55, 0x44, 0x41, 0x5f, 0x46, 0x54, 0x5a, 0x00
	.type		_$_str_$_2,@object
	.size		_$_str_$_2,(.L_1 - _$_str_$_2)
_$_str_$_2:
        /*000b*/ 	.byte	0x5f, 0x5f, 0x43, 0x55, 0x44, 0x41, 0x5f, 0x50, 0x52, 0x45, 0x43, 0x5f, 0x53, 0x51, 0x52, 0x54
        /*001b*/ 	.byte	0x00
.L_1:


//--------------------- .nv.constant0.triton_poi_fused__native_batch_norm_legit_no_training_relu_4 --------------------------
	.section	.nv.constant0.triton_poi_fused__native_batch_norm_legit_no_training_relu_4,"a",@progbits
	.sectionflags	@""
	.align	4
.nv.constant0.triton_poi_fused__native_batch_norm_legit_no_training_relu_4:
	.zero		580
